	.headerflags	@"EF_CUDA_TEXMODE_UNIFIED EF_CUDA_64BIT_ADDRESS EF_CUDA_ACCELERATORS EF_CUDA_SM90 EF_CUDA_VIRTUAL_SM(EF_CUDA_SM90)"
	.elftype	@"ET_EXEC"


//--------------------- .nv.info                  --------------------------
	.section	.nv.info,"",@"SHT_CUDA_INFO"
	.align	4


	//----- nvinfo : EIATTR_REGCOUNT
	.align		4
        /*0000*/ 	.byte	0x04, 0x2f
        /*0002*/ 	.short	(.L_3 - .L_2)
	.align		4
.L_2:
        /*0004*/ 	.word	index@(triton_poi_fused__native_batch_norm_legit_no_training_relu_1)
        /*0008*/ 	.word	0x00000012


	//----- nvinfo : EIATTR_MIN_STACK_SIZE
	.align		4
.L_3:
        /*000c*/ 	.byte	0x04, 0x12
        /*000e*/ 	.short	(.L_5 - .L_4)
	.align		4
.L_4:
        /*0010*/ 	.word	index@(triton_poi_fused__native_batch_norm_legit_no_training_relu_1)
        /*0014*/ 	.word	0x00000000


	//----- nvinfo : EIATTR_FRAME_SIZE
	.align		4
.L_5:
        /*0018*/ 	.byte	0x04, 0x11
        /*001a*/ 	.short	(.L_7 - .L_6)
	.align		4
.L_6:
        /*001c*/ 	.word	index@(triton_poi_fused__native_batch_norm_legit_no_training_relu_1)
        /*0020*/ 	.word	0x00000000


	//----- nvinfo : EIATTR_MIN_STACK_SIZE
	.align		4
.L_7:
        /*0024*/ 	.byte	0x04, 0x12
        /*0026*/ 	.short	(.L_9 - .L_8)
	.align		4
.L_8:
        /*0028*/ 	.word	index@(triton_poi_fused__native_batch_norm_legit_no_training_relu_1)
        /*002c*/ 	.word	0x00000000
.L_9:


//--------------------- .nv.info.triton_poi_fused__native_batch_norm_legit_no_training_relu_1 --------------------------
	.section	.nv.info.triton_poi_fused__native_batch_norm_legit_no_training_relu_1,"",@"SHT_CUDA_INFO"
	.sectionflags	@""
	.align	4


	//----- nvinfo : EIATTR_CUDA_API_VERSION
	.align		4
        /*0000*/ 	.byte	0x04, 0x37
        /*0002*/ 	.short	(.L_11 - .L_10)
.L_10:
        /*0004*/ 	.word	0x0000007c


	//----- nvinfo : EIATTR_KPARAM_INFO
	.align		4
.L_11:
        /*0008*/ 	.byte	0x04, 0x17
        /*000a*/ 	.short	(.L_13 - .L_12)
.L_12:
        /*000c*/ 	.word	0x00000000
        /*0010*/ 	.short	0x0006
        /*0012*/ 	.short	0x0030
        /*0014*/ 	.byte	0x00, 0xf0, 0x11, 0x00


	//----- nvinfo : EIATTR_KPARAM_INFO
	.align		4
.L_13:
        /*0018*/ 	.byte	0x04, 0x17
        /*001a*/ 	.short	(.L_15 - .L_14)
.L_14:
        /*001c*/ 	.word	0x00000000
        /*0020*/ 	.short	0x0005
        /*0022*/ 	.short	0x0028
        /*0024*/ 	.byte	0x00, 0xf4, 0x21, 0x00


	//----- nvinfo : EIATTR_KPARAM_INFO
	.align		4
.L_15:
        /*0028*/ 	.byte	0x04, 0x17
        /*002a*/ 	.short	(.L_17 - .L_16)
.L_16:
        /*002c*/ 	.word	0x00000000
        /*0030*/ 	.short	0x0004
        /*0032*/ 	.short	0x0020
        /*0034*/ 	.byte	0x00, 0xf4, 0x21, 0x00


	//----- nvinfo : EIATTR_KPARAM_INFO
	.align		4
.L_17:
        /*0038*/ 	.byte	0x04, 0x17
        /*003a*/ 	.short	(.L_19 - .L_18)
.L_18:
        /*003c*/ 	.word	0x00000000
        /*0040*/ 	.short	0x0003
        /*0042*/ 	.short	0x0018
        /*0044*/ 	.byte	0x00, 0xf4, 0x21, 0x00


	//----- nvinfo : EIATTR_KPARAM_INFO
	.align		4
.L_19:
        /*0048*/ 	.byte	0x04, 0x17
        /*004a*/ 	.short	(.L_21 - .L_20)
.L_20:
        /*004c*/ 	.word	0x00000000
        /*0050*/ 	.short	0x0002
        /*0052*/ 	.short	0x0010
        /*0054*/ 	.byte	0x00, 0xf4, 0x21, 0x00


	//----- nvinfo : EIATTR_KPARAM_INFO
	.align		4
.L_21:
        /*0058*/ 	.byte	0x04, 0x17
        /*005a*/ 	.short	(.L_23 - .L_22)
.L_22:
        /*005c*/ 	.word	0x00000000
        /*0060*/ 	.short	0x0001
        /*0062*/ 	.short	0x0008
        /*0064*/ 	.byte	0x00, 0xf4, 0x21, 0x00


	//----- nvinfo : EIATTR_KPARAM_INFO
	.align		4
.L_23:
        /*0068*/ 	.byte	0x04, 0x17
        /*006a*/ 	.short	(.L_25 - .L_24)
.L_24:
        /*006c*/ 	.word	0x00000000
        /*0070*/ 	.short	0x0000
        /*0072*/ 	.short	0x0000
        /*0074*/ 	.byte	0x00, 0xf4, 0x21, 0x00


	//----- nvinfo : EIATTR_SPARSE_MMA_MASK
	.align		4
.L_25:
        /*0078*/ 	.byte	0x03, 0x50
        /*007a*/ 	.short	0x0000


	//----- nvinfo : EIATTR_MAXREG_COUNT
	.align		4
        /*007c*/ 	.byte	0x03, 0x1b
        /*007e*/ 	.short	0x00ff


	//----- nvinfo : EIATTR_EXIT_INSTR_OFFSETS
	.align		4
        /*0080*/ 	.byte	0x04, 0x1c
        /*0082*/ 	.short	(.L_27 - .L_26)


	//   ....[0]....
.L_26:
        /*0084*/ 	.word	0x00000320


	//   ....[1]....
        /*0088*/ 	.word	0x00000340


	//----- nvinfo : EIATTR_REQNTID
	.align		4
.L_27:
        /*008c*/ 	.byte	0x04, 0x10
        /*008e*/ 	.short	(.L_29 - .L_28)
.L_28:
        /*0090*/ 	.word	0x00000080
        /*0094*/ 	.word	0x00000001
        /*0098*/ 	.word	0x00000001


	//----- nvinfo : EIATTR_CBANK_PARAM_SIZE
	.align		4
.L_29:
        /*009c*/ 	.byte	0x03, 0x19
        /*009e*/ 	.short	0x0034


	//----- nvinfo : EIATTR_PARAM_CBANK
	.align		4
        /*00a0*/ 	.byte	0x04, 0x0a
        /*00a2*/ 	.short	(.L_31 - .L_30)
	.align		4
.L_30:
        /*00a4*/ 	.word	index@(.nv.constant0.triton_poi_fused__native_batch_norm_legit_no_training_relu_1)
        /*00a8*/ 	.short	0x0210
        /*00aa*/ 	.short	0x0034


	//----- nvinfo : EIATTR_SW_WAR
	.align		4
.L_31:
        /*00ac*/ 	.byte	0x04, 0x36
        /*00ae*/ 	.short	(.L_33 - .L_32)
.L_32:
        /*00b0*/ 	.word	0x00000008
.L_33:


//--------------------- .nv.callgraph             --------------------------
	.section	.nv.callgraph,"",@"SHT_CUDA_CALLGRAPH"
	.align	4
	.sectionentsize	8
	.align		4
        /*0000*/ 	.word	0x00000000
	.align		4
        /*0004*/ 	.word	0xffffffff
	.align		4
        /*0008*/ 	.word	0x00000000
	.align		4
        /*000c*/ 	.word	0xfffffffe
	.align		4
        /*0010*/ 	.word	0x00000000
	.align		4
        /*0014*/ 	.word	0xfffffffd
	.align		4
        /*0018*/ 	.word	0x00000000
	.align		4
        /*001c*/ 	.word	0xfffffffc


//--------------------- .nv.constant4             --------------------------
	.section	.nv.constant4,"a",@progbits
	.align	8
	.align		8
.nv.constant4:
        /*0000*/ 	.dword	_$_str
	.align		8
        /*0008*/ 	.dword	_$_str_$_2


//--------------------- .text.triton_poi_fused__native_batch_norm_legit_no_training_relu_1 --------------------------
	.section	.text.triton_poi_fused__native_batch_norm_legit_no_training_relu_1,"ax",@progbits
	.align	128
        .global         triton_poi_fused__native_batch_norm_legit_no_training_relu_1
        .type           triton_poi_fused__native_batch_norm_legit_no_training_relu_1,@function
        .size           triton_poi_fused__native_batch_norm_legit_no_training_relu_1,(.L_x_1 - triton_poi_fused__native_batch_norm_legit_no_training_relu_1)
        .other          triton_poi_fused__native_batch_norm_legit_no_training_relu_1,@"STO_CUDA_ENTRY STV_DEFAULT"
triton_poi_fused__native_batch_norm_legit_no_training_relu_1:
.text.triton_poi_fused__native_batch_norm_legit_no_training_relu_1:
[----:B------:R-:W0:Y:S01]  /*0000*/  LDC R1, c[0x0][0x28] ;  /* 0x00000a00ff017b82 */ /* 0x000e220000000800 */
[----:B------:R-:W1:Y:S07]  /*0010*/  S2R R0, SR_TID.X ;  /* 0x0000000000007919 */ /* 0x000e6e0000002100 */
[----:B------:R-:W2:Y:S01]  /*0020*/  LDC.64 R8, c[0x0][0x220] ;  /* 0x00008800ff087b82 */ /* 0x000ea20000000a00 */
[----:B------:R-:W-:Y:S01]  /*0030*/  HFMA2.MMA R14, -RZ, RZ, 0, 0 ;  /* 0x00000000ff0e7435 */ /* 0x000fe200000001ff */
[----:B------:R-:W-:Y:S01]  /*0040*/  ULDC.64 UR4, c[0x0][0x208] ;  /* 0x0000820000047ab9 */ /* 0x000fe20000000a00 */
[----:B------:R-:W3:Y:S05]  /*0050*/  S2R R3, SR_CTAID.X ;  /* 0x0000000000037919 */ /* 0x000eea0000002500 */
[----:B------:R-:W4:Y:S08]  /*0060*/  LDC.64 R4, c[0x0][0x210] ;  /* 0x00008400ff047b82 */ /* 0x000f300000000a00 */
[----:B------:R-:W5:Y:S08]  /*0070*/  LDC.64 R6, c[0x0][0x218] ;  /* 0x00008600ff067b82 */ /* 0x000f700000000a00 */
[----:B------:R-:W5:Y:S01]  /*0080*/  LDC.64 R10, c[0x0][0x228] ;  /* 0x00008a00ff0a7b82 */ /* 0x000f620000000a00 */
[----:B-1----:R-:W-:-:S07]  /*0090*/  LOP3.LUT R0, R0, 0x7f, RZ, 0xc0, !PT ;  /* 0x0000007f00007812 */ /* 0x002fce00078ec0ff */
[----:B------:R-:W1:Y:S01]  /*00a0*/  LDC.64 R12, c[0x0][0x230] ;  /* 0x00008c00ff0c7b82 */ /* 0x000e620000000a00 */
[----:B---3--:R-:W-:Y:S01]  /*00b0*/  SHF.R.S32.HI R2, RZ, 0x18, R3 ;  /* 0x00000018ff027819 */ /* 0x008fe20000011403 */
[----:B------:R-:W-:-:S03]  /*00c0*/  IMAD R0, R3, 0x80, R0 ;  /* 0x0000008003007824 */ /* 0x000fc600078e0200 */
[----:B------:R-:W-:Y:S02]  /*00d0*/  SGXT R3, R2, 0x1 ;  /* 0x000000010203781a */ /* 0x000fe40000000200 */
[----:B------:R-:W-:Y:S02]  /*00e0*/  ISETP.GE.AND P0, PT, R0, 0x100, PT ;  /* 0x000001000000780c */ /* 0x000fe40003f06270 */
[----:B------:R-:W-:-:S04]  /*00f0*/  LEA.HI R3, R3, R0, RZ, 0x4 ;  /* 0x0000000003037211 */ /* 0x000fc800078f20ff */
[----:B------:R-:W-:-:S04]  /*0100*/  SHF.R.S32.HI R3, RZ, 0x4, R3 ;  /* 0x00000004ff037819 */ /* 0x000fc80000011403 */
[----:B------:R-:W-:-:S04]  /*0110*/  LEA.HI R2, R3, R3, RZ, 0x2 ;  /* 0x0000000303027211 */ /* 0x000fc800078f10ff */
[----:B------:R-:W-:-:S05]  /*0120*/  LOP3.LUT R2, R2, 0xfffffffc, RZ, 0xc0, !PT ;  /* 0xfffffffc02027812 */ /* 0x000fca00078ec0ff */
[----:B------:R-:W-:-:S04]  /*0130*/  IMAD.IADD R15, R3, 0x1, -R2 ;  /* 0x00000001030f7824 */ /* 0x000fc800078e0a02 */
[----:B--2---:R-:W-:-:S05]  /*0140*/  IMAD.WIDE R8, R15, 0x4, R8 ;  /* 0x000000040f087825 */ /* 0x004fca00078e0208 */
[----:B------:R2:W3:Y:S01]  /*0150*/  @!P0 LDG.E.EL R14, desc[UR4][R8.64] ;  /* 0x00000004080e8981 */ /* 0x0004e2000c2e1900 */
[----:B------:R-:W-:Y:S01]  /*0160*/  CS2R R2, SRZ ;  /* 0x0000000000027805 */ /* 0x000fe2000001ff00 */
[----:B----4-:R-:W-:-:S04]  /*0170*/  IMAD.WIDE R4, R0, 0x4, R4 ;  /* 0x0000000400047825 */ /* 0x010fc800078e0204 */
[C---:B-----5:R-:W-:Y:S01]  /*0180*/  IMAD.WIDE R6, R15.reuse, 0x4, R6 ;  /* 0x000000040f067825 */ /* 0x060fe200078e0206 */
[----:B------:R4:W5:Y:S03]  /*0190*/  @!P0 LDG.E R2, desc[UR4][R4.64] ;  /* 0x0000000404028981 */ /* 0x000966000c1e1900 */
[C---:B0-2---:R-:W-:Y:S01]  /*01a0*/  IMAD.WIDE R8, R15.reuse, 0x4, R10 ;  /* 0x000000040f087825 */ /* 0x045fe200078e020a */
[----:B------:R0:W5:Y:S03]  /*01b0*/  @!P0 LDG.E.EL R3, desc[UR4][R6.64] ;  /* 0x0000000406038981 */ /* 0x000166000c2e1900 */
[----:B-1----:R-:W-:Y:S01]  /*01c0*/  IMAD.WIDE R10, R15, 0x4, R12 ;  /* 0x000000040f0a7825 */ /* 0x002fe200078e020c */
[----:B------:R-:W-:Y:S01]  /*01d0*/  CS2R R12, SRZ ;  /* 0x00000000000c7805 */ /* 0x000fe2000001ff00 */
[----:B----4-:R-:W1:Y:S05]  /*01e0*/  LDC.64 R4, c[0x0][0x238] ;  /* 0x00008e00ff047b82 */ /* 0x010e6a0000000a00 */
[----:B------:R-:W2:Y:S04]  /*01f0*/  @!P0 LDG.E.EL R12, desc[UR4][R8.64] ;  /* 0x00000004080c8981 */ /* 0x000ea8000c2e1900 */
[----:B------:R-:W2:Y:S01]  /*0200*/  @!P0 LDG.E.EL R13, desc[UR4][R10.64] ;  /* 0x000000040a0d8981 */ /* 0x000ea2000c2e1900 */
[----:B0-----:R-:W-:Y:S01]  /*0210*/  MOV R6, 0x3e800000 ;  /* 0x3e80000000067802 */ /* 0x001fe20000000f00 */
[----:B---3--:R-:W-:-:S04]  /*0220*/  FADD R14, R14, 9.9999997473787516356e-06 ;  /* 0x3727c5ac0e0e7421 */ /* 0x008fc80000000000 */
[----:B------:R-:W0:Y:S01]  /*0230*/  MUFU.SQRT R15, R14 ;  /* 0x0000000e000f7308 */ /* 0x000e220000002000 */
[----:B-----5:R-:W-:Y:S01]  /*0240*/  FADD R2, -R3, R2 ;  /* 0x0000000203027221 */ /* 0x020fe20000000100 */
[C---:B0-----:R-:W-:Y:S02]  /*0250*/  FSETP.GT.AND P1, PT, R15.reuse, 8.50705917302346158658e+37, PT ;  /* 0x7e8000000f00780b */ /* 0x041fe40003f24000 */
[----:B------:R-:W-:Y:S02]  /*0260*/  FSETP.GEU.AND P2, PT, R15, 1.175494350822287508e-38, PT ;  /* 0x008000000f00780b */ /* 0x000fe40003f4e000 */
[----:B------:R-:W-:-:S09]  /*0270*/  FSEL R6, R6, 1, P1 ;  /* 0x3f80000006067808 */ /* 0x000fd20000800000 */
[----:B------:R-:W-:Y:S02]  /*0280*/  @P1 FMUL R15, R15, 0.25 ;  /* 0x3e8000000f0f1820 */ /* 0x000fe40000400000 */
[----:B------:R-:W-:Y:S02]  /*0290*/  @!P2 FMUL R6, R6, 16777216 ;  /* 0x4b8000000606a820 */ /* 0x000fe40000400000 */
[----:B------:R-:W-:-:S06]  /*02a0*/  @!P2 FMUL R15, R15, 16777216 ;  /* 0x4b8000000f0fa820 */ /* 0x000fcc0000400000 */
[----:B------:R-:W0:Y:S02]  /*02b0*/  MUFU.RCP R15, R15 ;  /* 0x0000000f000f7308 */ /* 0x000e240000001000 */
[----:B0-----:R-:W-:-:S04]  /*02c0*/  FMUL R3, R15, R6 ;  /* 0x000000060f037220 */ /* 0x001fc80000400000 */
[----:B------:R-:W-:-:S04]  /*02d0*/  FMUL R2, R2, R3 ;  /* 0x0000000302027220 */ /* 0x000fc80000400000 */
[----:B--2---:R-:W-:Y:S01]  /*02e0*/  FFMA R12, R2, R12, R13 ;  /* 0x0000000c020c7223 */ /* 0x004fe2000000000d */
[----:B-1----:R-:W-:-:S04]  /*02f0*/  IMAD.WIDE R2, R0, 0x4, R4 ;  /* 0x0000000400027825 */ /* 0x002fc800078e0204 */
[----:B------:R-:W-:-:S04]  /*0300*/  FSETP.GEU.AND P1, PT, R12, RZ, PT ;  /* 0x000000ff0c00720b */ /* 0x000fc80003f2e000 */
[----:B------:R-:W-:Y:S01]  /*0310*/  FSEL R5, R12, RZ, P1 ;  /* 0x000000ff0c057208 */ /* 0x000fe20000800000 */
[----:B------:R-:W-:Y:S08]  /*0320*/  @P0 EXIT ;  /* 0x000000000000094d */ /* 0x000ff00003800000 */
[----:B------:R-:W-:Y:S01]  /*0330*/  STG.E desc[UR4][R2.64], R5 ;  /* 0x0000000502007986 */ /* 0x000fe2000c101904 */
[----:B------:R-:W-:Y:S05]  /*0340*/  EXIT ;  /* 0x000000000000794d */ /* 0x000fea0003800000 */
.L_x_0:
[----:B------:R-:W-:-:S00]  /*0350*/  BRA `(.L_x_0) ;  /* 0xfffffffc00fc7947 */ /* 0x000fc0000383ffff */
[----:B------:R-:W-:-:S00]  /*0360*/  NOP ;  /* 0x0000000000007918 */ /* 0x000fc00000000000 */
        /* <DEDUP_REMOVED lines=9> */
.L_x_1:


//--------------------- .nv.global.init           --------------------------
	.section	.nv.global.init,"aw",@progbits
.nv.global.init:
	.type		_$_str,@object
	.size		_$_str,(_$_str_$_2 - _$_str)
_$_str:
        /*0000*/ 	.byte	0x5f, 0x5f, 0x43, 0x55, 0x44, 0x41, 0x5f, 0x46, 0x54, 0x5a, 0x00
	.type		_$_str_$_2,@object
	.size		_$_str_$_2,(.L_1 - _$_str_$_2)
_$_str_$_2:
        /*000b*/ 	.byte	0x5f, 0x5f, 0x43, 0x55, 0x44, 0x41, 0x5f, 0x50, 0x52, 0x45, 0x43, 0x5f, 0x53, 0x51, 0x52, 0x54
        /*001b*/ 	.byte	0x00
.L_1:


//--------------------- .nv.constant0.triton_poi_fused__native_batch_norm_legit_no_training_relu_1 --------------------------
	.section	.nv.constant0.triton_poi_fused__native_batch_norm_legit_no_training_relu_1,"a",@progbits
	.sectionflags	@""
	.align	4
.nv.constant0.triton_poi_fused__native_batch_norm_legit_no_training_relu_1:
	.zero		580
